//
// Generated by NVIDIA NVVM Compiler
//
// Compiler Build ID: CL-36424714
// Cuda compilation tools, release 13.0, V13.0.88
// Based on NVVM 20.0.0
//

.version 9.0
.target sm_100
.address_size 64

	// .globl	_Z15prime_generatorPyS_S_S_S_

.visible .entry _Z15prime_generatorPyS_S_S_S_(
	.param .u64 .ptr .align 1 _Z15prime_generatorPyS_S_S_S__param_0,
	.param .u64 .ptr .align 1 _Z15prime_generatorPyS_S_S_S__param_1,
	.param .u64 .ptr .align 1 _Z15prime_generatorPyS_S_S_S__param_2,
	.param .u64 .ptr .align 1 _Z15prime_generatorPyS_S_S_S__param_3,
	.param .u64 .ptr .align 1 _Z15prime_generatorPyS_S_S_S__param_4
)
{
	.reg .pred 	%p<5>;
	.reg .b32 	%r<8>;
	.reg .b64 	%rd<31>;

	ld.param.u64 	%rd15, [_Z15prime_generatorPyS_S_S_S__param_0];
	ld.param.u64 	%rd16, [_Z15prime_generatorPyS_S_S_S__param_1];
	ld.param.u64 	%rd17, [_Z15prime_generatorPyS_S_S_S__param_2];
	ld.param.u64 	%rd18, [_Z15prime_generatorPyS_S_S_S__param_3];
	cvta.to.global.u64 	%rd1, %rd18;
	cvta.to.global.u64 	%rd19, %rd17;
	cvta.to.global.u64 	%rd2, %rd16;
	ld.global.u64 	%rd28, [%rd19];
	ld.global.u64 	%rd30, [%rd1];
	setp.ge.u64 	%p1, %rd28, %rd30;
	@%p1 bra 	$L__BB0_8;
	mov.u32 	%r1, %tid.x;
	mov.u32 	%r2, %ntid.x;
	mov.u32 	%r3, %ctaid.x;
	mad.lo.s32 	%r4, %r3, %r2, %r1;
	mul.wide.s32 	%rd20, %r4, 8;
	add.s64 	%rd21, %rd2, %rd20;
	ld.global.s32 	%rd5, [%rd21];
	cvta.to.global.u64 	%rd6, %rd15;
	cvt.u32.u64 	%r5, %rd5;
$L__BB0_2:
	or.b64  	%rd22, %rd28, %rd5;
	and.b64  	%rd23, %rd22, -4294967296;
	setp.ne.s64 	%p2, %rd23, 0;
	@%p2 bra 	$L__BB0_4;
	cvt.u32.u64 	%r6, %rd28;
	rem.u32 	%r7, %r6, %r5;
	cvt.u64.u32 	%rd29, %r7;
	bra.uni 	$L__BB0_5;
$L__BB0_4:
	rem.u64 	%rd29, %rd28, %rd5;
$L__BB0_5:
	setp.ne.s64 	%p3, %rd29, 0;
	@%p3 bra 	$L__BB0_7;
	shl.b64 	%rd24, %rd28, 3;
	add.s64 	%rd25, %rd6, %rd24;
	mov.b64 	%rd26, 1;
	st.global.u64 	[%rd25], %rd26;
	ld.global.u64 	%rd30, [%rd1];
$L__BB0_7:
	add.s64 	%rd28, %rd28, 1;
	setp.lt.u64 	%p4, %rd28, %rd30;
	@%p4 bra 	$L__BB0_2;
$L__BB0_8:
	ret;

}


// ===== COMPILED SASS (sm_100) =====

	.target	sm_100

	.elftype	@"ET_EXEC"


//--------------------- .note.nv.tkinfo           --------------------------
	.section	.note.nv.tkinfo,"",@"SHT_NOTE"
	.sectionflags	@"SHF_NOTE_NV_TKINFO"
	.tkinfo
        /*0018*/ 	.word	0x00000002
        /*0030*/ 	.string	""
        /*0030*/ 	.string	"ptxas"
        /*0030*/ 	.string	"Cuda compilation tools, release 13.0, V13.0.88"
        /*0030*/ 	.string	"Build cuda_13.0.r13.0/compiler.36424714_0"
        /*0030*/ 	.string	"-arch sm_100 -m 64 "



//--------------------- .note.nv.cuinfo           --------------------------
	.section	.note.nv.cuinfo,"",@"SHT_NOTE"
	.sectionflags	@"SHF_NOTE_NV_CUINFO"
        /*0018*/ 	.short	0x0002
        /*001a*/ 	.short	0x0064
        /*001c*/ 	.short	0x0082
	.zero		2


//--------------------- .nv.info                  --------------------------
	.section	.nv.info,"",@"SHT_CUDA_INFO"
	.align	4


	//----- nvinfo : EIATTR_REGCOUNT
	.align		4
        /*0000*/ 	.byte	0x04, 0x2f
        /*0002*/ 	.short	(.L_1 - .L_0)
	.align		4
.L_0:
        /*0004*/ 	.word	index@(_Z15prime_generatorPyS_S_S_S_)
        /*0008*/ 	.word	0x00000014


	//----- nvinfo : EIATTR_FRAME_SIZE
	.align		4
.L_1:
        /*000c*/ 	.byte	0x04, 0x11
        /*000e*/ 	.short	(.L_3 - .L_2)
	.align		4
.L_2:
        /*0010*/ 	.word	index@($__internal_0_$__cuda_sm20_rem_u64)
        /*0014*/ 	.word	0x00000000


	//----- nvinfo : EIATTR_FRAME_SIZE
	.align		4
.L_3:
        /*0018*/ 	.byte	0x04, 0x11
        /*001a*/ 	.short	(.L_5 - .L_4)
	.align		4
.L_4:
        /*001c*/ 	.word	index@(_Z15prime_generatorPyS_S_S_S_)
        /*0020*/ 	.word	0x00000000


	//----- nvinfo : EIATTR_MIN_STACK_SIZE
	.align		4
.L_5:
        /*0024*/ 	.byte	0x04, 0x12
        /*0026*/ 	.short	(.L_7 - .L_6)
	.align		4
.L_6:
        /*0028*/ 	.word	index@(_Z15prime_generatorPyS_S_S_S_)
        /*002c*/ 	.word	0x00000000
.L_7:


//--------------------- .nv.compat                --------------------------
	.section	.nv.compat,"",@"SHT_CUDA_COMPAT_INFO"
	.align	4
        /*0000*/ 	.byte	0x02, 0x09, 0x00, 0x00, 0x02, 0x02, 0x01, 0x00, 0x02, 0x05, 0x05, 0x00, 0x03, 0x07, 0x01, 0x01
        /*0010*/ 	.byte	0x02, 0x03, 0x00, 0x00, 0x02, 0x06, 0x01, 0x00, 0x04, 0x0b, 0x08, 0x00, 0x09, 0x00, 0x00, 0x00
        /*0020*/ 	.byte	0x00, 0x00, 0x00, 0x00


//--------------------- .nv.info._Z15prime_generatorPyS_S_S_S_ --------------------------
	.section	.nv.info._Z15prime_generatorPyS_S_S_S_,"",@"SHT_CUDA_INFO"
	.sectionflags	@""
	.align	4


	//----- nvinfo : EIATTR_CUDA_API_VERSION
	.align		4
        /*0000*/ 	.byte	0x04, 0x37
        /*0002*/ 	.short	(.L_9 - .L_8)
.L_8:
        /*0004*/ 	.word	0x00000082


	//----- nvinfo : EIATTR_KPARAM_INFO
	.align		4
.L_9:
        /*0008*/ 	.byte	0x04, 0x17
        /*000a*/ 	.short	(.L_11 - .L_10)
.L_10:
        /*000c*/ 	.word	0x00000000
        /*0010*/ 	.short	0x0004
        /*0012*/ 	.short	0x0020
        /*0014*/ 	.byte	0x00, 0xf5, 0x21, 0x00


	//----- nvinfo : EIATTR_KPARAM_INFO
	.align		4
.L_11:
        /*0018*/ 	.byte	0x04, 0x17
        /*001a*/ 	.short	(.L_13 - .L_12)
.L_12:
        /*001c*/ 	.word	0x00000000
        /*0020*/ 	.short	0x0003
        /*0022*/ 	.short	0x0018
        /*0024*/ 	.byte	0x00, 0xf5, 0x21, 0x00


	//----- nvinfo : EIATTR_KPARAM_INFO
	.align		4
.L_13:
        /*0028*/ 	.byte	0x04, 0x17
        /*002a*/ 	.short	(.L_15 - .L_14)
.L_14:
        /*002c*/ 	.word	0x00000000
        /*0030*/ 	.short	0x0002
        /*0032*/ 	.short	0x0010
        /*0034*/ 	.byte	0x00, 0xf5, 0x21, 0x00


	//----- nvinfo : EIATTR_KPARAM_INFO
	.align		4
.L_15:
        /*0038*/ 	.byte	0x04, 0x17
        /*003a*/ 	.short	(.L_17 - .L_16)
.L_16:
        /*003c*/ 	.word	0x00000000
        /*0040*/ 	.short	0x0001
        /*0042*/ 	.short	0x0008
        /*0044*/ 	.byte	0x00, 0xf5, 0x21, 0x00


	//----- nvinfo : EIATTR_KPARAM_INFO
	.align		4
.L_17:
        /*0048*/ 	.byte	0x04, 0x17
        /*004a*/ 	.short	(.L_19 - .L_18)
.L_18:
        /*004c*/ 	.word	0x00000000
        /*0050*/ 	.short	0x0000
        /*0052*/ 	.short	0x0000
        /*0054*/ 	.byte	0x00, 0xf5, 0x21, 0x00


	//----- nvinfo : EIATTR_SPARSE_MMA_MASK
	.align		4
.L_19:
        /*0058*/ 	.byte	0x03, 0x50
        /*005a*/ 	.short	0x0000


	//----- nvinfo : EIATTR_MAXREG_COUNT
	.align		4
        /*005c*/ 	.byte	0x03, 0x1b
        /*005e*/ 	.short	0x00ff


	//----- nvinfo : EIATTR_MERCURY_ISA_VERSION
	.align		4
        /*0060*/ 	.byte	0x03, 0x5f
        /*0062*/ 	.short	0x0101


	//----- nvinfo : EIATTR_VRC_CTA_INIT_COUNT
	.align		4
        /*0064*/ 	.byte	0x02, 0x4a
	.zero		1
	.zero		1


	//----- nvinfo : EIATTR_EXIT_INSTR_OFFSETS
	.align		4
        /*0068*/ 	.byte	0x04, 0x1c
        /*006a*/ 	.short	(.L_21 - .L_20)


	//   ....[0]....
.L_20:
        /*006c*/ 	.word	0x00000080


	//   ....[1]....
        /*0070*/ 	.word	0x00000420


	//----- nvinfo : EIATTR_CRS_STACK_SIZE
	.align		4
.L_21:
        /*0074*/ 	.byte	0x04, 0x1e
        /*0076*/ 	.short	(.L_23 - .L_22)
.L_22:
        /*0078*/ 	.word	0x00000000


	//----- nvinfo : EIATTR_CBANK_PARAM_SIZE
	.align		4
.L_23:
        /*007c*/ 	.byte	0x03, 0x19
        /*007e*/ 	.short	0x0028


	//----- nvinfo : EIATTR_PARAM_CBANK
	.align		4
        /*0080*/ 	.byte	0x04, 0x0a
        /*0082*/ 	.short	(.L_25 - .L_24)
	.align		4
.L_24:
        /*0084*/ 	.word	index@(.nv.constant0._Z15prime_generatorPyS_S_S_S_)
        /*0088*/ 	.short	0x0380
        /*008a*/ 	.short	0x0028


	//----- nvinfo : EIATTR_SW_WAR
	.align		4
.L_25:
        /*008c*/ 	.byte	0x04, 0x36
        /*008e*/ 	.short	(.L_27 - .L_26)
.L_26:
        /*0090*/ 	.word	0x00000008
.L_27:


//--------------------- .nv.callgraph             --------------------------
	.section	.nv.callgraph,"",@"SHT_CUDA_CALLGRAPH"
	.align	4
	.sectionentsize	8
	.align		4
        /*0000*/ 	.word	0x00000000
	.align		4
        /*0004*/ 	.word	0xffffffff
	.align		4
        /*0008*/ 	.word	0x00000000
	.align		4
        /*000c*/ 	.word	0xfffffffe
	.align		4
        /*0010*/ 	.word	0x00000000
	.align		4
        /*0014*/ 	.word	0xfffffffd
	.align		4
        /*0018*/ 	.word	0x00000000
	.align		4
        /*001c*/ 	.word	0xfffffffc


//--------------------- .text._Z15prime_generatorPyS_S_S_S_ --------------------------
	.section	.text._Z15prime_generatorPyS_S_S_S_,"ax",@progbits
	.align	128
        .global         _Z15prime_generatorPyS_S_S_S_
        .type           _Z15prime_generatorPyS_S_S_S_,@function
        .size           _Z15prime_generatorPyS_S_S_S_,(.L_x_7 - _Z15prime_generatorPyS_S_S_S_)
        .other          _Z15prime_generatorPyS_S_S_S_,@"STO_CUDA_ENTRY STV_DEFAULT"
_Z15prime_generatorPyS_S_S_S_:
.text._Z15prime_generatorPyS_S_S_S_:
[----:B------:R-:W-:Y:S08]  /*0000*/  LDC R1, c[0x0][0x37c] ;  /* 0x0000df00ff017b82 */ /* 0x000ff00000000800 */
[----:B------:R-:W0:Y:S01]  /*0010*/  LDC.64 R2, c[0x0][0x390] ;  /* 0x0000e400ff027b82 */ /* 0x000e220000000a00 */
[----:B------:R-:W0:Y:S07]  /*0020*/  LDCU.64 UR4, c[0x0][0x358] ;  /* 0x00006b00ff0477ac */ /* 0x000e2e0008000a00 */
[----:B------:R-:W1:Y:S01]  /*0030*/  LDC.64 R4, c[0x0][0x398] ;  /* 0x0000e600ff047b82 */ /* 0x000e620000000a00 */
[----:B0-----:R-:W2:Y:S04]  /*0040*/  LDG.E.64 R6, desc[UR4][R2.64] ;  /* 0x0000000402067981 */ /* 0x001ea8000c1e1b00 */
[----:B-1----:R-:W2:Y:S02]  /*0050*/  LDG.E.64 R10, desc[UR4][R4.64] ;  /* 0x00000004040a7981 */ /* 0x002ea4000c1e1b00 */
[----:B--2---:R-:W-:-:S04]  /*0060*/  ISETP.GE.U32.AND P0, PT, R6, R10, PT ;  /* 0x0000000a0600720c */ /* 0x004fc80003f06070 */
[----:B------:R-:W-:-:S13]  /*0070*/  ISETP.GE.U32.AND.EX P0, PT, R7, R11, PT, P0 ;  /* 0x0000000b0700720c */ /* 0x000fda0003f06100 */
[----:B------:R-:W-:Y:S05]  /*0080*/  @P0 EXIT ;  /* 0x000000000000094d */ /* 0x000fea0003800000 */
[----:B------:R-:W0:Y:S01]  /*0090*/  S2R R3, SR_TID.X ;  /* 0x0000000000037919 */ /* 0x000e220000002100 */
[----:B------:R-:W1:Y:S01]  /*00a0*/  LDC.64 R8, c[0x0][0x388] ;  /* 0x0000e200ff087b82 */ /* 0x000e620000000a00 */
[----:B------:R-:W0:Y:S01]  /*00b0*/  LDCU UR6, c[0x0][0x360] ;  /* 0x00006c00ff0677ac */ /* 0x000e220008000800 */
[----:B------:R-:W0:Y:S02]  /*00c0*/  S2R R0, SR_CTAID.X ;  /* 0x0000000000007919 */ /* 0x000e240000002500 */
[----:B0-----:R-:W-:Y:S01]  /*00d0*/  IMAD R3, R0, UR6, R3 ;  /* 0x0000000600037c24 */ /* 0x001fe2000f8e0203 */
[----:B------:R-:W-:Y:S01]  /*00e0*/  MOV R2, R10 ;  /* 0x0000000a00027202 */ /* 0x000fe20000000f00 */
[----:B------:R-:W-:Y:S01]  /*00f0*/  IMAD.MOV.U32 R4, RZ, RZ, R7 ;  /* 0x000000ffff047224 */ /* 0x000fe200078e0007 */
[----:B------:R-:W0:Y:S01]  /*0100*/  LDCU.64 UR6, c[0x0][0x380] ;  /* 0x00007000ff0677ac */ /* 0x000e220008000a00 */
[----:B-1----:R-:W-:-:S05]  /*0110*/  IMAD.WIDE R8, R3, 0x8, R8 ;  /* 0x0000000803087825 */ /* 0x002fca00078e0208 */
[----:B------:R-:W2:Y:S01]  /*0120*/  LDG.E R0, desc[UR4][R8.64] ;  /* 0x0000000408007981 */ /* 0x000ea2000c1e1900 */
[----:B------:R-:W-:Y:S02]  /*0130*/  IMAD.MOV.U32 R5, RZ, RZ, R6 ;  /* 0x000000ffff057224 */ /* 0x000fe400078e0006 */
[----:B------:R-:W-:Y:S01]  /*0140*/  IMAD.MOV.U32 R3, RZ, RZ, R11 ;  /* 0x000000ffff037224 */ /* 0x000fe200078e000b */
[----:B0-2---:R-:W-:-:S07]  /*0150*/  SHF.R.S32.HI R7, RZ, 0x1f, R0 ;  /* 0x0000001fff077819 */ /* 0x005fce0000011400 */
.L_x_5:
[----:B------:R-:W-:Y:S01]  /*0160*/  LOP3.LUT R6, R4, R7, RZ, 0xfc, !PT ;  /* 0x0000000704067212 */ /* 0x000fe200078efcff */
[----:B------:R-:W-:Y:S03]  /*0170*/  BSSY.RECONVERGENT B0, `(.L_x_0) ;  /* 0x000001b000007945 */ /* 0x000fe60003800200 */
[----:B------:R-:W-:-:S13]  /*0180*/  ISETP.NE.U32.AND P0, PT, R6, RZ, PT ;  /* 0x000000ff0600720c */ /* 0x000fda0003f05070 */
[----:B------:R-:W-:Y:S05]  /*0190*/  @P0 BRA `(.L_x_1) ;  /* 0x0000000000500947 */ /* 0x000fea0003800000 */
[----:B------:R-:W0:Y:S01]  /*01a0*/  I2F.U32.RP R6, R0 ;  /* 0x0000000000067306 */ /* 0x000e220000209000 */
[----:B------:R-:W-:Y:S02]  /*01b0*/  IADD3 R11, PT, PT, RZ, -R0, RZ ;  /* 0x80000000ff0b7210 */ /* 0x000fe40007ffe0ff */
[----:B------:R-:W-:-:S05]  /*01c0*/  ISETP.NE.U32.AND P1, PT, R0, RZ, PT ;  /* 0x000000ff0000720c */ /* 0x000fca0003f25070 */
[----:B0-----:R-:W0:Y:S02]  /*01d0*/  MUFU.RCP R6, R6 ;  /* 0x0000000600067308 */ /* 0x001e240000001000 */
[----:B0-----:R-:W-:-:S06]  /*01e0*/  VIADD R8, R6, 0xffffffe ;  /* 0x0ffffffe06087836 */ /* 0x001fcc0000000000 */
[----:B------:R0:W1:Y:S02]  /*01f0*/  F2I.FTZ.U32.TRUNC.NTZ R9, R8 ;  /* 0x0000000800097305 */ /* 0x000064000021f000 */
[----:B0-----:R-:W-:Y:S02]  /*0200*/  IMAD.MOV.U32 R8, RZ, RZ, RZ ;  /* 0x000000ffff087224 */ /* 0x001fe400078e00ff */
[----:B-1----:R-:W-:-:S04]  /*0210*/  IMAD R11, R11, R9, RZ ;  /* 0x000000090b0b7224 */ /* 0x002fc800078e02ff */
[----:B------:R-:W-:-:S06]  /*0220*/  IMAD.HI.U32 R10, R9, R11, R8 ;  /* 0x0000000b090a7227 */ /* 0x000fcc00078e0008 */
[----:B------:R-:W-:-:S04]  /*0230*/  IMAD.HI.U32 R10, R10, R5, RZ ;  /* 0x000000050a0a7227 */ /* 0x000fc800078e00ff */
[----:B------:R-:W-:-:S04]  /*0240*/  IMAD.MOV R10, RZ, RZ, -R10 ;  /* 0x000000ffff0a7224 */ /* 0x000fc800078e0a0a */
[----:B------:R-:W-:-:S05]  /*0250*/  IMAD R9, R0, R10, R5 ;  /* 0x0000000a00097224 */ /* 0x000fca00078e0205 */
[----:B------:R-:W-:-:S13]  /*0260*/  ISETP.GE.U32.AND P0, PT, R9, R0, PT ;  /* 0x000000000900720c */ /* 0x000fda0003f06070 */
[----:B------:R-:W-:-:S04]  /*0270*/  @P0 IADD3 R9, PT, PT, -R0, R9, RZ ;  /* 0x0000000900090210 */ /* 0x000fc80007ffe1ff */
[----:B------:R-:W-:-:S13]  /*0280*/  ISETP.GE.U32.AND P0, PT, R9, R0, PT ;  /* 0x000000000900720c */ /* 0x000fda0003f06070 */
[----:B------:R-:W-:Y:S01]  /*0290*/  @P0 IMAD.IADD R9, R9, 0x1, -R0 ;  /* 0x0000000109090824 */ /* 0x000fe200078e0a00 */
[----:B------:R-:W-:-:S04]  /*02a0*/  @!P1 LOP3.LUT R9, RZ, R0, RZ, 0x33, !PT ;  /* 0x00000000ff099212 */ /* 0x000fc800078e33ff */
[----:B------:R-:W-:-:S04]  /*02b0*/  ISETP.NE.U32.AND P0, PT, R9, RZ, PT ;  /* 0x000000ff0900720c */ /* 0x000fc80003f05070 */
[----:B------:R-:W-:Y:S01]  /*02c0*/  ISETP.NE.AND.EX P0, PT, RZ, RZ, PT, P0 ;  /* 0x000000ffff00720c */ /* 0x000fe20003f05300 */
[----:B------:R-:W-:-:S12]  /*02d0*/  BRA `(.L_x_2) ;  /* 0x0000000000107947 */ /* 0x000fd80003800000 */
.L_x_1:
[----:B------:R-:W-:-:S07]  /*02e0*/  MOV R6, 0x300 ;  /* 0x0000030000067802 */ /* 0x000fce0000000f00 */
[----:B------:R-:W-:Y:S05]  /*02f0*/  CALL.REL.NOINC `($__internal_0_$__cuda_sm20_rem_u64) ;  /* 0x00000000004c7944 */ /* 0x000fea0003c00000 */
[----:B------:R-:W-:-:S04]  /*0300*/  ISETP.NE.U32.AND P0, PT, R10, RZ, PT ;  /* 0x000000ff0a00720c */ /* 0x000fc80003f05070 */
[----:B------:R-:W-:-:S13]  /*0310*/  ISETP.NE.AND.EX P0, PT, R11, RZ, PT, P0 ;  /* 0x000000ff0b00720c */ /* 0x000fda0003f05300 */
.L_x_2:
[----:B------:R-:W-:Y:S05]  /*0320*/  BSYNC.RECONVERGENT B0 ;  /* 0x0000000000007941 */ /* 0x000fea0003800200 */
.L_x_0:
[----:B------:R-:W-:Y:S04]  /*0330*/  BSSY.RECONVERGENT B0, `(.L_x_3) ;  /* 0x0000009000007945 */ /* 0x000fe80003800200 */
[----:B------:R-:W-:Y:S05]  /*0340*/  @P0 BRA `(.L_x_4) ;  /* 0x00000000001c0947 */ /* 0x000fea0003800000 */
[----:B------:R-:W0:Y:S01]  /*0350*/  LDC.64 R2, c[0x0][0x398] ;  /* 0x0000e600ff027b82 */ /* 0x000e220000000a00 */
[C---:B------:R-:W-:Y:S01]  /*0360*/  LEA R8, P0, R5.reuse, UR6, 0x3 ;  /* 0x0000000605087c11 */ /* 0x040fe2000f8018ff */
[----:B------:R-:W-:Y:S02]  /*0370*/  HFMA2 R11, -RZ, RZ, 0, 0 ;  /* 0x00000000ff0b7431 */ /* 0x000fe400000001ff */
[----:B------:R-:W-:Y:S01]  /*0380*/  IMAD.MOV.U32 R10, RZ, RZ, 0x1 ;  /* 0x00000001ff0a7424 */ /* 0x000fe200078e00ff */
[----:B------:R-:W-:-:S05]  /*0390*/  LEA.HI.X R9, R5, UR7, R4, 0x3, P0 ;  /* 0x0000000705097c11 */ /* 0x000fca00080f1c04 */
[----:B------:R1:W-:Y:S04]  /*03a0*/  STG.E.64 desc[UR4][R8.64], R10 ;  /* 0x0000000a08007986 */ /* 0x0003e8000c101b04 */
[----:B01----:R-:W5:Y:S02]  /*03b0*/  LDG.E.64 R2, desc[UR4][R2.64] ;  /* 0x0000000402027981 */ /* 0x003f64000c1e1b00 */
.L_x_4:
[----:B------:R-:W-:Y:S05]  /*03c0*/  BSYNC.RECONVERGENT B0 ;  /* 0x0000000000007941 */ /* 0x000fea0003800200 */
.L_x_3:
[----:B------:R-:W-:-:S05]  /*03d0*/  IADD3 R5, P0, PT, R5, 0x1, RZ ;  /* 0x0000000105057810 */ /* 0x000fca0007f1e0ff */
[----:B------:R-:W-:Y:S01]  /*03e0*/  IMAD.X R4, RZ, RZ, R4, P0 ;  /* 0x000000ffff047224 */ /* 0x000fe200000e0604 */
[----:B-----5:R-:W-:-:S04]  /*03f0*/  ISETP.GE.U32.AND P0, PT, R5, R2, PT ;  /* 0x000000020500720c */ /* 0x020fc80003f06070 */
[----:B------:R-:W-:-:S13]  /*0400*/  ISETP.GE.U32.AND.EX P0, PT, R4, R3, PT, P0 ;  /* 0x000000030400720c */ /* 0x000fda0003f06100 */
[----:B------:R-:W-:Y:S05]  /*0410*/  @!P0 BRA `(.L_x_5) ;  /* 0xfffffffc00508947 */ /* 0x000fea000383ffff */
[----:B------:R-:W-:Y:S05]  /*0420*/  EXIT ;  /* 0x000000000000794d */ /* 0x000fea0003800000 */
        .weak           $__internal_0_$__cuda_sm20_rem_u64
        .type           $__internal_0_$__cuda_sm20_rem_u64,@function
        .size           $__internal_0_$__cuda_sm20_rem_u64,(.L_x_7 - $__internal_0_$__cuda_sm20_rem_u64)
$__internal_0_$__cuda_sm20_rem_u64:
[----:B------:R-:W-:Y:S01]  /*0430*/  IMAD.MOV.U32 R12, RZ, RZ, R0 ;  /* 0x000000ffff0c7224 */ /* 0x000fe200078e0000 */
[----:B------:R-:W-:-:S05]  /*0440*/  MOV R13, R7 ;  /* 0x00000007000d7202 */ /* 0x000fca0000000f00 */
[----:B------:R-:W0:Y:S08]  /*0450*/  I2F.U64.RP R12, R12 ;  /* 0x0000000c000c7312 */ /* 0x000e300000309000 */
[----:B0-----:R-:W0:Y:S02]  /*0460*/  MUFU.RCP R8, R12 ;  /* 0x0000000c00087308 */ /* 0x001e240000001000 */
[----:B0-----:R-:W-:-:S06]  /*0470*/  VIADD R8, R8, 0x1ffffffe ;  /* 0x1ffffffe08087836 */ /* 0x001fcc0000000000 */
[----:B------:R-:W0:Y:S02]  /*0480*/  F2I.U64.TRUNC R8, R8 ;  /* 0x0000000800087311 */ /* 0x000e24000020d800 */
[----:B0-----:R-:W-:-:S04]  /*0490*/  IMAD.WIDE.U32 R10, R8, R0, RZ ;  /* 0x00000000080a7225 */ /* 0x001fc800078e00ff */
[----:B------:R-:W-:Y:S01]  /*04a0*/  IMAD R11, R8, R7, R11 ;  /* 0x00000007080b7224 */ /* 0x000fe200078e020b */
[----:B------:R-:W-:-:S03]  /*04b0*/  IADD3 R15, P0, PT, RZ, -R10, RZ ;  /* 0x8000000aff0f7210 */ /* 0x000fc60007f1e0ff */
[----:B------:R-:W-:Y:S02]  /*04c0*/  IMAD R11, R9, R0, R11 ;  /* 0x00000000090b7224 */ /* 0x000fe400078e020b */
[----:B------:R-:W-:-:S04]  /*04d0*/  IMAD.HI.U32 R10, R8, R15, RZ ;  /* 0x0000000f080a7227 */ /* 0x000fc800078e00ff */
[----:B------:R-:W-:Y:S01]  /*04e0*/  IMAD.X R17, RZ, RZ, ~R11, P0 ;  /* 0x000000ffff117224 */ /* 0x000fe200000e0e0b */
[----:B------:R-:W-:-:S03]  /*04f0*/  MOV R11, R8 ;  /* 0x00000008000b7202 */ /* 0x000fc60000000f00 */
[-C--:B------:R-:W-:Y:S02]  /*0500*/  IMAD R13, R9, R17.reuse, RZ ;  /* 0x00000011090d7224 */ /* 0x080fe400078e02ff */
[----:B------:R-:W-:-:S04]  /*0510*/  IMAD.WIDE.U32 R10, P0, R8, R17, R10 ;  /* 0x00000011080a7225 */ /* 0x000fc8000780000a */
[----:B------:R-:W-:-:S04]  /*0520*/  IMAD.HI.U32 R17, R9, R17, RZ ;  /* 0x0000001109117227 */ /* 0x000fc800078e00ff */
[----:B------:R-:W-:-:S05]  /*0530*/  IMAD.HI.U32 R10, P1, R9, R15, R10 ;  /* 0x0000000f090a7227 */ /* 0x000fca000782000a */
[----:B------:R-:W-:Y:S01]  /*0540*/  IADD3 R11, P2, PT, R13, R10, RZ ;  /* 0x0000000a0d0b7210 */ /* 0x000fe20007f5e0ff */
[----:B------:R-:W-:-:S04]  /*0550*/  IMAD.X R10, R17, 0x1, R9, P0 ;  /* 0x00000001110a7824 */ /* 0x000fc800000e0609 */
[----:B------:R-:W-:Y:S01]  /*0560*/  IMAD.WIDE.U32 R8, R11, R0, RZ ;  /* 0x000000000b087225 */ /* 0x000fe200078e00ff */
[----:B------:R-:W-:-:S03]  /*0570*/  IADD3.X R13, PT, PT, RZ, RZ, R10, P2, P1 ;  /* 0x000000ffff0d7210 */ /* 0x000fc600017e240a */
[----:B------:R-:W-:Y:S01]  /*0580*/  IMAD R9, R11, R7, R9 ;  /* 0x000000070b097224 */ /* 0x000fe200078e0209 */
[----:B------:R-:W-:-:S03]  /*0590*/  IADD3 R15, P0, PT, RZ, -R8, RZ ;  /* 0x80000008ff0f7210 */ /* 0x000fc60007f1e0ff */
[----:B------:R-:W-:Y:S02]  /*05a0*/  IMAD R9, R13, R0, R9 ;  /* 0x000000000d097224 */ /* 0x000fe400078e0209 */
[----:B------:R-:W-:-:S04]  /*05b0*/  IMAD.HI.U32 R10, R11, R15, RZ ;  /* 0x0000000f0b0a7227 */ /* 0x000fc800078e00ff */
[----:B------:R-:W-:Y:S02]  /*05c0*/  IMAD.X R8, RZ, RZ, ~R9, P0 ;  /* 0x000000ffff087224 */ /* 0x000fe400000e0e09 */
[----:B------:R-:W-:Y:S02]  /*05d0*/  IMAD.MOV.U32 R9, RZ, RZ, RZ ;  /* 0x000000ffff097224 */ /* 0x000fe400078e00ff */
[----:B------:R-:W-:-:S04]  /*05e0*/  IMAD.WIDE.U32 R10, P0, R11, R8, R10 ;  /* 0x000000080b0a7225 */ /* 0x000fc8000780000a */
[C---:B------:R-:W-:Y:S02]  /*05f0*/  IMAD R12, R13.reuse, R8, RZ ;  /* 0x000000080d0c7224 */ /* 0x040fe400078e02ff */
[----:B------:R-:W-:-:S04]  /*0600*/  IMAD.HI.U32 R11, P1, R13, R15, R10 ;  /* 0x0000000f0d0b7227 */ /* 0x000fc8000782000a */
[----:B------:R-:W-:Y:S01]  /*0610*/  IMAD.HI.U32 R8, R13, R8, RZ ;  /* 0x000000080d087227 */ /* 0x000fe200078e00ff */
[----:B------:R-:W-:-:S04]  /*0620*/  IADD3 R11, P2, PT, R12, R11, RZ ;  /* 0x0000000b0c0b7210 */ /* 0x000fc80007f5e0ff */
[----:B------:R-:W-:Y:S01]  /*0630*/  IADD3.X R13, PT, PT, R8, R13, RZ, P0, !PT ;  /* 0x0000000d080d7210 */ /* 0x000fe200007fe4ff */
[----:B------:R-:W-:-:S03]  /*0640*/  IMAD.HI.U32 R8, R11, R5, RZ ;  /* 0x000000050b087227 */ /* 0x000fc600078e00ff */
[----:B------:R-:W-:Y:S01]  /*0650*/  IADD3.X R13, PT, PT, RZ, RZ, R13, P2, P1 ;  /* 0x000000ffff0d7210 */ /* 0x000fe200017e240d */
[----:B------:R-:W-:-:S04]  /*0660*/  IMAD.WIDE.U32 R8, R11, R4, R8 ;  /* 0x000000040b087225 */ /* 0x000fc800078e0008 */
[C---:B------:R-:W-:Y:S02]  /*0670*/  IMAD R11, R13.reuse, R4, RZ ;  /* 0x000000040d0b7224 */ /* 0x040fe400078e02ff */
[----:B------:R-:W-:-:S04]  /*0680*/  IMAD.HI.U32 R8, P0, R13, R5, R8 ;  /* 0x000000050d087227 */ /* 0x000fc80007800008 */
[----:B------:R-:W-:Y:S01]  /*0690*/  IMAD.HI.U32 R10, R13, R4, RZ ;  /* 0x000000040d0a7227 */ /* 0x000fe200078e00ff */
[----:B------:R-:W-:-:S03]  /*06a0*/  IADD3 R11, P1, PT, R11, R8, RZ ;  /* 0x000000080b0b7210 */ /* 0x000fc60007f3e0ff */
[----:B------:R-:W-:Y:S02]  /*06b0*/  IMAD.X R10, RZ, RZ, R10, P0 ;  /* 0x000000ffff0a7224 */ /* 0x000fe400000e060a */
[----:B------:R-:W-:-:S03]  /*06c0*/  IMAD.WIDE.U32 R8, R11, R0, RZ ;  /* 0x000000000b087225 */ /* 0x000fc600078e00ff */
[----:B------:R-:W-:Y:S01]  /*06d0*/  IADD3.X R13, PT, PT, RZ, R10, RZ, P1, !PT ;  /* 0x0000000aff0d7210 */ /* 0x000fe20000ffe4ff */
[----:B------:R-:W-:Y:S01]  /*06e0*/  IMAD R11, R11, R7, R9 ;  /* 0x000000070b0b7224 */ /* 0x000fe200078e0209 */
[----:B------:R-:W-:-:S03]  /*06f0*/  IADD3 R15, P1, PT, -R8, R5, RZ ;  /* 0x00000005080f7210 */ /* 0x000fc60007f3e1ff */
[-C--:B------:R-:W-:Y:S01]  /*0700*/  IMAD R11, R13, R0.reuse, R11 ;  /* 0x000000000d0b7224 */ /* 0x080fe200078e020b */
[----:B------:R-:W-:-:S03]  /*0710*/  ISETP.GE.U32.AND P0, PT, R15, R0, PT ;  /* 0x000000000f00720c */ /* 0x000fc60003f06070 */
[----:B------:R-:W-:Y:S01]  /*0720*/  IMAD.X R10, R4, 0x1, ~R11, P1 ;  /* 0x00000001040a7824 */ /* 0x000fe200008e0e0b */
[----:B------:R-:W-:-:S04]  /*0730*/  IADD3 R9, P1, PT, -R0, R15, RZ ;  /* 0x0000000f00097210 */ /* 0x000fc80007f3e1ff */
[C---:B------:R-:W-:Y:S01]  /*0740*/  ISETP.GE.U32.AND.EX P0, PT, R10.reuse, R7, PT, P0 ;  /* 0x000000070a00720c */ /* 0x040fe20003f06100 */
[----:B------:R-:W-:Y:S01]  /*0750*/  IMAD.X R8, R10, 0x1, ~R7, P1 ;  /* 0x000000010a087824 */ /* 0x000fe200008e0e07 */
[----:B------:R-:W-:Y:S02]  /*0760*/  ISETP.NE.U32.AND P1, PT, R0, RZ, PT ;  /* 0x000000ff0000720c */ /* 0x000fe40003f25070 */
[----:B------:R-:W-:Y:S02]  /*0770*/  SEL R9, R9, R15, P0 ;  /* 0x0000000f09097207 */ /* 0x000fe40000000000 */
[----:B------:R-:W-:Y:S02]  /*0780*/  SEL R8, R8, R10, P0 ;  /* 0x0000000a08087207 */ /* 0x000fe40000000000 */
[----:B------:R-:W-:Y:S02]  /*0790*/  ISETP.GE.U32.AND P0, PT, R9, R0, PT ;  /* 0x000000000900720c */ /* 0x000fe40003f06070 */
[----:B------:R-:W-:-:S02]  /*07a0*/  IADD3 R10, P2, PT, -R0, R9, RZ ;  /* 0x00000009000a7210 */ /* 0x000fc40007f5e1ff */
[----:B------:R-:W-:Y:S02]  /*07b0*/  ISETP.GE.U32.AND.EX P0, PT, R8, R7, PT, P0 ;  /* 0x000000070800720c */ /* 0x000fe40003f06100 */
[-C--:B------:R-:W-:Y:S02]  /*07c0*/  IADD3.X R11, PT, PT, ~R7, R8.reuse, RZ, P2, !PT ;  /* 0x00000008070b7210 */ /* 0x080fe400017fe5ff */
[----:B------:R-:W-:Y:S01]  /*07d0*/  SEL R10, R10, R9, P0 ;  /* 0x000000090a0a7207 */ /* 0x000fe20000000000 */
[----:B------:R-:W-:Y:S01]  /*07e0*/  HFMA2 R9, -RZ, RZ, 0, 0 ;  /* 0x00000000ff097431 */ /* 0x000fe200000001ff */
[----:B------:R-:W-:Y:S01]  /*07f0*/  SEL R11, R11, R8, P0 ;  /* 0x000000080b0b7207 */ /* 0x000fe20000000000 */
[----:B------:R-:W-:Y:S01]  /*0800*/  IMAD.MOV.U32 R8, RZ, RZ, R6 ;  /* 0x000000ffff087224 */ /* 0x000fe200078e0006 */
[----:B------:R-:W-:-:S04]  /*0810*/  ISETP.NE.AND.EX P1, PT, R7, RZ, PT, P1 ;  /* 0x000000ff0700720c */ /* 0x000fc80003f25310 */
[----:B------:R-:W-:Y:S02]  /*0820*/  SEL R10, R10, 0xffffffff, P1 ;  /* 0xffffffff0a0a7807 */ /* 0x000fe40000800000 */
[----:B------:R-:W-:Y:S01]  /*0830*/  SEL R11, R11, 0xffffffff, P1 ;  /* 0xffffffff0b0b7807 */ /* 0x000fe20000800000 */
[----:B------:R-:W-:Y:S06]  /*0840*/  RET.REL.NODEC R8 `(_Z15prime_generatorPyS_S_S_S_) ;  /* 0xfffffff408ec7950 */ /* 0x000fec0003c3ffff */
.L_x_6:
[----:B------:R-:W-:-:S00]  /*0850*/  BRA `(.L_x_6) ;  /* 0xfffffffc00fc7947 */ /* 0x000fc0000383ffff */
[----:B------:R-:W-:-:S00]  /*0860*/  NOP ;  /* 0x0000000000007918 */ /* 0x000fc00000000000 */
        /* <DEDUP_REMOVED lines=9> */
.L_x_7:


//--------------------- .nv.shared.reserved.0     --------------------------
	.section	.nv.shared.reserved.0,"aw",@nobits
	.weak		__nv_reservedSMEM_offset_0_alias
	.size		__nv_reservedSMEM_offset_0_alias, 0, 64
	.other		__nv_reservedSMEM_offset_0_alias,@"STO_CUDA_RESERVED_SHARED STV_DEFAULT"
__nv_reservedSMEM_offset_0_alias:
	.zero		0
	.zero		64


//--------------------- .nv.constant0._Z15prime_generatorPyS_S_S_S_ --------------------------
	.section	.nv.constant0._Z15prime_generatorPyS_S_S_S_,"a",@progbits
	.sectionflags	@""
	.align	4
.nv.constant0._Z15prime_generatorPyS_S_S_S_:
	.zero		936


//--------------------- SYMBOLS --------------------------

	.type		.nv.reservedSmem.offset0,@object
	.size		.nv.reservedSmem.offset0,0x4
